	.headerflags	@"EF_CUDA_TEXMODE_UNIFIED EF_CUDA_64BIT_ADDRESS EF_CUDA_ACCELERATORS EF_CUDA_SM90 EF_CUDA_VIRTUAL_SM(EF_CUDA_SM90)"
	.elftype	@"ET_EXEC"


//--------------------- .nv.info                  --------------------------
	.section	.nv.info,"",@"SHT_CUDA_INFO"
	.align	4


	//----- nvinfo : EIATTR_REGCOUNT
	.align		4
        /*0000*/ 	.byte	0x04, 0x2f
        /*0002*/ 	.short	(.L_1 - .L_0)
	.align		4
.L_0:
        /*0004*/ 	.word	index@(triton_poi_fused_convolution_relu_38)
        /*0008*/ 	.word	0x0000000c


	//----- nvinfo : EIATTR_MIN_STACK_SIZE
	.align		4
.L_1:
        /*000c*/ 	.byte	0x04, 0x12
        /*000e*/ 	.short	(.L_3 - .L_2)
	.align		4
.L_2:
        /*0010*/ 	.word	index@(triton_poi_fused_convolution_relu_38)
        /*0014*/ 	.word	0x00000000


	//----- nvinfo : EIATTR_FRAME_SIZE
	.align		4
.L_3:
        /*0018*/ 	.byte	0x04, 0x11
        /*001a*/ 	.short	(.L_5 - .L_4)
	.align		4
.L_4:
        /*001c*/ 	.word	index@(triton_poi_fused_convolution_relu_38)
        /*0020*/ 	.word	0x00000000


	//----- nvinfo : EIATTR_MIN_STACK_SIZE
	.align		4
.L_5:
        /*0024*/ 	.byte	0x04, 0x12
        /*0026*/ 	.short	(.L_7 - .L_6)
	.align		4
.L_6:
        /*0028*/ 	.word	index@(triton_poi_fused_convolution_relu_38)
        /*002c*/ 	.word	0x00000000
.L_7:


//--------------------- .nv.info.triton_poi_fused_convolution_relu_38 --------------------------
	.section	.nv.info.triton_poi_fused_convolution_relu_38,"",@"SHT_CUDA_INFO"
	.sectionflags	@""
	.align	4


	//----- nvinfo : EIATTR_CUDA_API_VERSION
	.align		4
        /*0000*/ 	.byte	0x04, 0x37
        /*0002*/ 	.short	(.L_9 - .L_8)
.L_8:
        /*0004*/ 	.word	0x0000007c


	//----- nvinfo : EIATTR_KPARAM_INFO
	.align		4
.L_9:
        /*0008*/ 	.byte	0x04, 0x17
        /*000a*/ 	.short	(.L_11 - .L_10)
.L_10:
        /*000c*/ 	.word	0x00000000
        /*0010*/ 	.short	0x0002
        /*0012*/ 	.short	0x0010
        /*0014*/ 	.byte	0x00, 0xf0, 0x11, 0x00


	//----- nvinfo : EIATTR_KPARAM_INFO
	.align		4
.L_11:
        /*0018*/ 	.byte	0x04, 0x17
        /*001a*/ 	.short	(.L_13 - .L_12)
.L_12:
        /*001c*/ 	.word	0x00000000
        /*0020*/ 	.short	0x0001
        /*0022*/ 	.short	0x0008
        /*0024*/ 	.byte	0x00, 0xf4, 0x21, 0x00


	//----- nvinfo : EIATTR_KPARAM_INFO
	.align		4
.L_13:
        /*0028*/ 	.byte	0x04, 0x17
        /*002a*/ 	.short	(.L_15 - .L_14)
.L_14:
        /*002c*/ 	.word	0x00000000
        /*0030*/ 	.short	0x0000
        /*0032*/ 	.short	0x0000
        /*0034*/ 	.byte	0x00, 0xf4, 0x21, 0x00


	//----- nvinfo : EIATTR_SPARSE_MMA_MASK
	.align		4
.L_15:
        /*0038*/ 	.byte	0x03, 0x50
        /*003a*/ 	.short	0x0000


	//----- nvinfo : EIATTR_MAXREG_COUNT
	.align		4
        /*003c*/ 	.byte	0x03, 0x1b
        /*003e*/ 	.short	0x00ff


	//----- nvinfo : EIATTR_EXIT_INSTR_OFFSETS
	.align		4
        /*0040*/ 	.byte	0x04, 0x1c
        /*0042*/ 	.short	(.L_17 - .L_16)


	//   ....[0]....
.L_16:
        /*0044*/ 	.word	0x00000190


	//----- nvinfo : EIATTR_REQNTID
	.align		4
.L_17:
        /*0048*/ 	.byte	0x04, 0x10
        /*004a*/ 	.short	(.L_19 - .L_18)
.L_18:
        /*004c*/ 	.word	0x00000080
        /*0050*/ 	.word	0x00000001
        /*0054*/ 	.word	0x00000001


	//----- nvinfo : EIATTR_CBANK_PARAM_SIZE
	.align		4
.L_19:
        /*0058*/ 	.byte	0x03, 0x19
        /*005a*/ 	.short	0x0014


	//----- nvinfo : EIATTR_PARAM_CBANK
	.align		4
        /*005c*/ 	.byte	0x04, 0x0a
        /*005e*/ 	.short	(.L_21 - .L_20)
	.align		4
.L_20:
        /*0060*/ 	.word	index@(.nv.constant0.triton_poi_fused_convolution_relu_38)
        /*0064*/ 	.short	0x0210
        /*0066*/ 	.short	0x0014


	//----- nvinfo : EIATTR_SW_WAR
	.align		4
.L_21:
        /*0068*/ 	.byte	0x04, 0x36
        /*006a*/ 	.short	(.L_23 - .L_22)
.L_22:
        /*006c*/ 	.word	0x00000008
.L_23:


//--------------------- .nv.callgraph             --------------------------
	.section	.nv.callgraph,"",@"SHT_CUDA_CALLGRAPH"
	.align	4
	.sectionentsize	8
	.align		4
        /*0000*/ 	.word	0x00000000
	.align		4
        /*0004*/ 	.word	0xffffffff
	.align		4
        /*0008*/ 	.word	0x00000000
	.align		4
        /*000c*/ 	.word	0xfffffffe
	.align		4
        /*0010*/ 	.word	0x00000000
	.align		4
        /*0014*/ 	.word	0xfffffffd
	.align		4
        /*0018*/ 	.word	0x00000000
	.align		4
        /*001c*/ 	.word	0xfffffffc


//--------------------- .text.triton_poi_fused_convolution_relu_38 --------------------------
	.section	.text.triton_poi_fused_convolution_relu_38,"ax",@progbits
	.align	128
        .global         triton_poi_fused_convolution_relu_38
        .type           triton_poi_fused_convolution_relu_38,@function
        .size           triton_poi_fused_convolution_relu_38,(.L_x_1 - triton_poi_fused_convolution_relu_38)
        .other          triton_poi_fused_convolution_relu_38,@"STO_CUDA_ENTRY STV_DEFAULT"
triton_poi_fused_convolution_relu_38:
.text.triton_poi_fused_convolution_relu_38:
[----:B------:R-:W-:Y:S01]  /*0000*/  LDC R1, c[0x0][0x28] ;  /* 0x00000a00ff017b82 */ /* 0x000fe20000000800 */
[----:B------:R-:W1:Y:S07]  /*0010*/  S2R R0, SR_TID.X ;  /* 0x0000000000007919 */ /* 0x000e6e0000002100 */
[----:B------:R-:W2:Y:S01]  /*0020*/  LDC.64 R4, c[0x0][0x218] ;  /* 0x00008600ff047b82 */ /* 0x000ea20000000a00 */
[----:B------:R-:W-:Y:S01]  /*0030*/  ULDC.64 UR4, c[0x0][0x208] ;  /* 0x0000820000047ab9 */ /* 0x000fe20000000a00 */
[----:B------:R-:W3:Y:S06]  /*0040*/  S2R R7, SR_CTAID.X ;  /* 0x0000000000077919 */ /* 0x000eec0000002500 */
[----:B------:R-:W4:Y:S01]  /*0050*/  LDC.64 R2, c[0x0][0x210] ;  /* 0x00008400ff027b82 */ /* 0x000f220000000a00 */
[----:B-1----:R-:W-:Y:S01]  /*0060*/  IMAD.SHL.U32 R0, R0, 0x2, RZ ;  /* 0x0000000200007824 */ /* 0x002fe200078e00ff */
[----:B---3--:R-:W-:-:S04]  /*0070*/  SHF.R.S32.HI R6, RZ, 0x17, R7 ;  /* 0x00000017ff067819 */ /* 0x008fc80000011407 */
[----:B------:R-:W-:-:S05]  /*0080*/  LOP3.LUT R0, R0, 0xfe, RZ, 0xc0, !PT ;  /* 0x000000fe00007812 */ /* 0x000fca00078ec0ff */
[----:B------:R-:W-:Y:S01]  /*0090*/  IMAD R7, R7, 0x100, R0 ;  /* 0x0000010007077824 */ /* 0x000fe200078e0200 */
[----:B------:R-:W-:-:S03]  /*00a0*/  SGXT R0, R6, 0x1 ;  /* 0x000000010600781a */ /* 0x000fc60000000200 */
[----:B----4-:R-:W-:Y:S01]  /*00b0*/  IMAD.WIDE R2, R7, 0x4, R2 ;  /* 0x0000000407027825 */ /* 0x010fe200078e0202 */
[----:B------:R-:W-:-:S04]  /*00c0*/  LEA.HI R0, R0, R7, RZ, 0x9 ;  /* 0x0000000700007211 */ /* 0x000fc800078f48ff */
[----:B------:R-:W-:-:S05]  /*00d0*/  LOP3.LUT R0, R0, 0xfffffe00, RZ, 0xc0, !PT ;  /* 0xfffffe0000007812 */ /* 0x000fca00078ec0ff */
[----:B------:R-:W-:Y:S02]  /*00e0*/  IMAD.IADD R9, R7, 0x1, -R0 ;  /* 0x0000000107097824 */ /* 0x000fe400078e0a00 */
[----:B------:R-:W3:Y:S02]  /*00f0*/  LDG.E.64 R6, desc[UR4][R2.64] ;  /* 0x0000000402067981 */ /* 0x000ee4000c1e1b00 */
[----:B--2---:R-:W-:-:S06]  /*0100*/  IMAD.WIDE R4, R9, 0x4, R4 ;  /* 0x0000000409047825 */ /* 0x004fcc00078e0204 */
[----:B------:R-:W3:Y:S02]  /*0110*/  LDG.E.EL.64 R4, desc[UR4][R4.64] ;  /* 0x0000000404047981 */ /* 0x000ee4000c2e1b00 */
[C---:B---3--:R-:W-:Y:S01]  /*0120*/  FSETP.GEU.AND P0, PT, R6.reuse, -R4, PT ;  /* 0x800000040600720b */ /* 0x048fe20003f0e000 */
[----:B------:R-:W-:Y:S01]  /*0130*/  FADD R6, R6, R4 ;  /* 0x0000000406067221 */ /* 0x000fe20000000000 */
[C---:B------:R-:W-:Y:S01]  /*0140*/  FADD R0, R7.reuse, R5 ;  /* 0x0000000507007221 */ /* 0x040fe20000000000 */
[----:B------:R-:W-:-:S03]  /*0150*/  FSETP.GEU.AND P1, PT, R7, -R5, PT ;  /* 0x800000050700720b */ /* 0x000fc60003f2e000 */
[----:B------:R-:W-:Y:S02]  /*0160*/  FSEL R6, R6, RZ, P0 ;  /* 0x000000ff06067208 */ /* 0x000fe40000000000 */
[----:B------:R-:W-:-:S05]  /*0170*/  FSEL R7, R0, RZ, P1 ;  /* 0x000000ff00077208 */ /* 0x000fca0000800000 */
[----:B------:R-:W-:Y:S01]  /*0180*/  STG.E.64 desc[UR4][R2.64], R6 ;  /* 0x0000000602007986 */ /* 0x000fe2000c101b04 */
[----:B------:R-:W-:Y:S05]  /*0190*/  EXIT ;  /* 0x000000000000794d */ /* 0x000fea0003800000 */
.L_x_0:
[----:B------:R-:W-:-:S00]  /*01a0*/  BRA `(.L_x_0) ;  /* 0xfffffffc00fc7947 */ /* 0x000fc0000383ffff */
[----:B------:R-:W-:-:S00]  /*01b0*/  NOP ;  /* 0x0000000000007918 */ /* 0x000fc00000000000 */
        /* <DEDUP_REMOVED lines=12> */
.L_x_1:


//--------------------- .nv.constant0.triton_poi_fused_convolution_relu_38 --------------------------
	.section	.nv.constant0.triton_poi_fused_convolution_relu_38,"a",@progbits
	.sectionflags	@""
	.align	4
.nv.constant0.triton_poi_fused_convolution_relu_38:
	.zero		548
